//
// Generated by NVIDIA NVVM Compiler
//
// Compiler Build ID: CL-36424714
// Cuda compilation tools, release 13.0, V13.0.88
// Based on NVVM 20.0.0
//

.version 9.0
.target sm_100
.address_size 64

	// .globl	_Z24REDfilterGPU_UncoalescedPhS_i

.visible .entry _Z24REDfilterGPU_UncoalescedPhS_i(
	.param .u64 .ptr .align 1 _Z24REDfilterGPU_UncoalescedPhS_i_param_0,
	.param .u64 .ptr .align 1 _Z24REDfilterGPU_UncoalescedPhS_i_param_1,
	.param .u32 _Z24REDfilterGPU_UncoalescedPhS_i_param_2
)
{
	.reg .pred 	%p<4>;
	.reg .b16 	%rs<3>;
	.reg .b32 	%r<12>;
	.reg .b64 	%rd<8>;

	ld.param.u64 	%rd3, [_Z24REDfilterGPU_UncoalescedPhS_i_param_0];
	ld.param.u64 	%rd4, [_Z24REDfilterGPU_UncoalescedPhS_i_param_1];
	ld.param.u32 	%r6, [_Z24REDfilterGPU_UncoalescedPhS_i_param_2];
	mov.u32 	%r7, %ctaid.x;
	mov.u32 	%r1, %ntid.x;
	mov.u32 	%r8, %tid.x;
	mad.lo.s32 	%r11, %r7, %r1, %r8;
	setp.ge.s32 	%p1, %r11, %r6;
	@%p1 bra 	$L__BB0_5;
	mov.u32 	%r9, %nctaid.x;
	mul.lo.s32 	%r3, %r1, %r9;
	cvta.to.global.u64 	%rd1, %rd3;
	cvta.to.global.u64 	%rd2, %rd4;
$L__BB0_2:
	mad.lo.s32 	%r10, %r11, -1431655765, 715827882;
	setp.gt.u32 	%p2, %r10, 1431655764;
	@%p2 bra 	$L__BB0_4;
	cvt.s64.s32 	%rd5, %r11;
	add.s64 	%rd6, %rd1, %rd5;
	ld.global.u8 	%rs1, [%rd6];
	not.b16 	%rs2, %rs1;
	add.s64 	%rd7, %rd2, %rd5;
	st.global.u8 	[%rd7], %rs2;
$L__BB0_4:
	add.s32 	%r11, %r11, %r3;
	setp.lt.s32 	%p3, %r11, %r6;
	@%p3 bra 	$L__BB0_2;
$L__BB0_5:
	ret;

}
	// .globl	_Z16redChannelFilterPhS_i
.visible .entry _Z16redChannelFilterPhS_i(
	.param .u64 .ptr .align 1 _Z16redChannelFilterPhS_i_param_0,
	.param .u64 .ptr .align 1 _Z16redChannelFilterPhS_i_param_1,
	.param .u32 _Z16redChannelFilterPhS_i_param_2
)
{
	.reg .pred 	%p<7>;
	.reg .b16 	%rs<11>;
	.reg .b32 	%r<34>;
	.reg .b64 	%rd<18>;

	ld.param.u64 	%rd3, [_Z16redChannelFilterPhS_i_param_0];
	ld.param.u64 	%rd4, [_Z16redChannelFilterPhS_i_param_1];
	ld.param.u32 	%r13, [_Z16redChannelFilterPhS_i_param_2];
	cvta.to.global.u64 	%rd1, %rd4;
	cvta.to.global.u64 	%rd2, %rd3;
	mov.u32 	%r14, %ctaid.x;
	mov.u32 	%r15, %ntid.x;
	mov.u32 	%r16, %tid.x;
	mad.lo.s32 	%r32, %r14, %r15, %r16;
	mov.u32 	%r17, %nctaid.x;
	mul.lo.s32 	%r2, %r15, %r17;
	mul.hi.s32 	%r18, %r13, 1431655766;
	shr.u32 	%r19, %r18, 31;
	add.s32 	%r3, %r18, %r19;
	setp.ge.s32 	%p1, %r32, %r3;
	@%p1 bra 	$L__BB1_7;
	add.s32 	%r20, %r32, %r2;
	max.s32 	%r21, %r3, %r20;
	setp.lt.s32 	%p2, %r20, %r3;
	selp.u32 	%r22, 1, 0, %p2;
	add.s32 	%r23, %r20, %r22;
	sub.s32 	%r24, %r21, %r23;
	div.u32 	%r25, %r24, %r2;
	add.s32 	%r4, %r25, %r22;
	and.b32  	%r26, %r4, 3;
	setp.eq.s32 	%p3, %r26, 3;
	@%p3 bra 	$L__BB1_4;
	add.s32 	%r27, %r4, 1;
	and.b32  	%r28, %r27, 3;
	neg.s32 	%r30, %r28;
$L__BB1_3:
	.pragma "nounroll";
	cvt.s64.s32 	%rd5, %r32;
	add.s64 	%rd6, %rd1, %rd5;
	add.s64 	%rd7, %rd2, %rd5;
	ld.global.u8 	%rs1, [%rd7];
	not.b16 	%rs2, %rs1;
	st.global.u8 	[%rd6], %rs2;
	add.s32 	%r32, %r32, %r2;
	add.s32 	%r30, %r30, 1;
	setp.ne.s32 	%p4, %r30, 0;
	@%p4 bra 	$L__BB1_3;
$L__BB1_4:
	setp.lt.u32 	%p5, %r4, 3;
	@%p5 bra 	$L__BB1_7;
	cvt.s64.s32 	%rd11, %r2;
	shl.b32 	%r29, %r2, 2;
$L__BB1_6:
	cvt.s64.s32 	%rd8, %r32;
	add.s64 	%rd9, %rd2, %rd8;
	ld.global.u8 	%rs3, [%rd9];
	not.b16 	%rs4, %rs3;
	add.s64 	%rd10, %rd1, %rd8;
	st.global.u8 	[%rd10], %rs4;
	add.s64 	%rd12, %rd9, %rd11;
	ld.global.u8 	%rs5, [%rd12];
	not.b16 	%rs6, %rs5;
	add.s64 	%rd13, %rd10, %rd11;
	st.global.u8 	[%rd13], %rs6;
	add.s64 	%rd14, %rd12, %rd11;
	ld.global.u8 	%rs7, [%rd14];
	not.b16 	%rs8, %rs7;
	add.s64 	%rd15, %rd13, %rd11;
	st.global.u8 	[%rd15], %rs8;
	add.s64 	%rd16, %rd14, %rd11;
	ld.global.u8 	%rs9, [%rd16];
	not.b16 	%rs10, %rs9;
	add.s64 	%rd17, %rd15, %rd11;
	st.global.u8 	[%rd17], %rs10;
	add.s32 	%r32, %r29, %r32;
	setp.lt.s32 	%p6, %r32, %r3;
	@%p6 bra 	$L__BB1_6;
$L__BB1_7:
	ret;

}


// ===== COMPILED SASS (sm_100) =====

	.target	sm_100

	.elftype	@"ET_EXEC"


//--------------------- .note.nv.tkinfo           --------------------------
	.section	.note.nv.tkinfo,"",@"SHT_NOTE"
	.sectionflags	@"SHF_NOTE_NV_TKINFO"
	.tkinfo
        /*0018*/ 	.word	0x00000002
        /*0030*/ 	.string	""
        /*0030*/ 	.string	"ptxas"
        /*0030*/ 	.string	"Cuda compilation tools, release 13.0, V13.0.88"
        /*0030*/ 	.string	"Build cuda_13.0.r13.0/compiler.36424714_0"
        /*0030*/ 	.string	"-arch sm_100 -m 64 "



//--------------------- .note.nv.cuinfo           --------------------------
	.section	.note.nv.cuinfo,"",@"SHT_NOTE"
	.sectionflags	@"SHF_NOTE_NV_CUINFO"
        /*0018*/ 	.short	0x0002
        /*001a*/ 	.short	0x0064
        /*001c*/ 	.short	0x0082
	.zero		2


//--------------------- .nv.info                  --------------------------
	.section	.nv.info,"",@"SHT_CUDA_INFO"
	.align	4


	//----- nvinfo : EIATTR_REGCOUNT
	.align		4
        /*0000*/ 	.byte	0x04, 0x2f
        /*0002*/ 	.short	(.L_1 - .L_0)
	.align		4
.L_0:
        /*0004*/ 	.word	index@(_Z24REDfilterGPU_UncoalescedPhS_i)
        /*0008*/ 	.word	0x0000000e


	//----- nvinfo : EIATTR_FRAME_SIZE
	.align		4
.L_1:
        /*000c*/ 	.byte	0x04, 0x11
        /*000e*/ 	.short	(.L_3 - .L_2)
	.align		4
.L_2:
        /*0010*/ 	.word	index@(_Z24REDfilterGPU_UncoalescedPhS_i)
        /*0014*/ 	.word	0x00000000


	//----- nvinfo : EIATTR_REGCOUNT
	.align		4
.L_3:
        /*0018*/ 	.byte	0x04, 0x2f
        /*001a*/ 	.short	(.L_5 - .L_4)
	.align		4
.L_4:
        /*001c*/ 	.word	index@(_Z16redChannelFilterPhS_i)
        /*0020*/ 	.word	0x00000018


	//----- nvinfo : EIATTR_FRAME_SIZE
	.align		4
.L_5:
        /*0024*/ 	.byte	0x04, 0x11
        /*0026*/ 	.short	(.L_7 - .L_6)
	.align		4
.L_6:
        /*0028*/ 	.word	index@(_Z16redChannelFilterPhS_i)
        /*002c*/ 	.word	0x00000000


	//----- nvinfo : EIATTR_MIN_STACK_SIZE
	.align		4
.L_7:
        /*0030*/ 	.byte	0x04, 0x12
        /*0032*/ 	.short	(.L_9 - .L_8)
	.align		4
.L_8:
        /*0034*/ 	.word	index@(_Z16redChannelFilterPhS_i)
        /*0038*/ 	.word	0x00000000


	//----- nvinfo : EIATTR_MIN_STACK_SIZE
	.align		4
.L_9:
        /*003c*/ 	.byte	0x04, 0x12
        /*003e*/ 	.short	(.L_11 - .L_10)
	.align		4
.L_10:
        /*0040*/ 	.word	index@(_Z24REDfilterGPU_UncoalescedPhS_i)
        /*0044*/ 	.word	0x00000000
.L_11:


//--------------------- .nv.compat                --------------------------
	.section	.nv.compat,"",@"SHT_CUDA_COMPAT_INFO"
	.align	4
        /*0000*/ 	.byte	0x02, 0x09, 0x00, 0x00, 0x02, 0x02, 0x01, 0x00, 0x02, 0x05, 0x05, 0x00, 0x03, 0x07, 0x01, 0x01
        /*0010*/ 	.byte	0x02, 0x03, 0x00, 0x00, 0x02, 0x06, 0x01, 0x00, 0x04, 0x0b, 0x08, 0x00, 0x09, 0x00, 0x00, 0x00
        /*0020*/ 	.byte	0x00, 0x00, 0x00, 0x00


//--------------------- .nv.info._Z16redChannelFilterPhS_i --------------------------
	.section	.nv.info._Z16redChannelFilterPhS_i,"",@"SHT_CUDA_INFO"
	.sectionflags	@""
	.align	4


	//----- nvinfo : EIATTR_CUDA_API_VERSION
	.align		4
        /*0000*/ 	.byte	0x04, 0x37
        /*0002*/ 	.short	(.L_13 - .L_12)
.L_12:
        /*0004*/ 	.word	0x00000082


	//----- nvinfo : EIATTR_KPARAM_INFO
	.align		4
.L_13:
        /*0008*/ 	.byte	0x04, 0x17
        /*000a*/ 	.short	(.L_15 - .L_14)
.L_14:
        /*000c*/ 	.word	0x00000000
        /*0010*/ 	.short	0x0002
        /*0012*/ 	.short	0x0010
        /*0014*/ 	.byte	0x00, 0xf0, 0x11, 0x00


	//----- nvinfo : EIATTR_KPARAM_INFO
	.align		4
.L_15:
        /*0018*/ 	.byte	0x04, 0x17
        /*001a*/ 	.short	(.L_17 - .L_16)
.L_16:
        /*001c*/ 	.word	0x00000000
        /*0020*/ 	.short	0x0001
        /*0022*/ 	.short	0x0008
        /*0024*/ 	.byte	0x00, 0xf5, 0x21, 0x00


	//----- nvinfo : EIATTR_KPARAM_INFO
	.align		4
.L_17:
        /*0028*/ 	.byte	0x04, 0x17
        /*002a*/ 	.short	(.L_19 - .L_18)
.L_18:
        /*002c*/ 	.word	0x00000000
        /*0030*/ 	.short	0x0000
        /*0032*/ 	.short	0x0000
        /*0034*/ 	.byte	0x00, 0xf5, 0x21, 0x00


	//----- nvinfo : EIATTR_SPARSE_MMA_MASK
	.align		4
.L_19:
        /*0038*/ 	.byte	0x03, 0x50
        /*003a*/ 	.short	0x0000


	//----- nvinfo : EIATTR_MAXREG_COUNT
	.align		4
        /*003c*/ 	.byte	0x03, 0x1b
        /*003e*/ 	.short	0x00ff


	//----- nvinfo : EIATTR_MERCURY_ISA_VERSION
	.align		4
        /*0040*/ 	.byte	0x03, 0x5f
        /*0042*/ 	.short	0x0101


	//----- nvinfo : EIATTR_VRC_CTA_INIT_COUNT
	.align		4
        /*0044*/ 	.byte	0x02, 0x4a
	.zero		1
	.zero		1


	//----- nvinfo : EIATTR_EXIT_INSTR_OFFSETS
	.align		4
        /*0048*/ 	.byte	0x04, 0x1c
        /*004a*/ 	.short	(.L_21 - .L_20)


	//   ....[0]....
.L_20:
        /*004c*/ 	.word	0x000000b0


	//   ....[1]....
        /*0050*/ 	.word	0x000003b0


	//   ....[2]....
        /*0054*/ 	.word	0x000005e0


	//----- nvinfo : EIATTR_CRS_STACK_SIZE
	.align		4
.L_21:
        /*0058*/ 	.byte	0x04, 0x1e
        /*005a*/ 	.short	(.L_23 - .L_22)
.L_22:
        /*005c*/ 	.word	0x00000000


	//----- nvinfo : EIATTR_CBANK_PARAM_SIZE
	.align		4
.L_23:
        /*0060*/ 	.byte	0x03, 0x19
        /*0062*/ 	.short	0x0014


	//----- nvinfo : EIATTR_PARAM_CBANK
	.align		4
        /*0064*/ 	.byte	0x04, 0x0a
        /*0066*/ 	.short	(.L_25 - .L_24)
	.align		4
.L_24:
        /*0068*/ 	.word	index@(.nv.constant0._Z16redChannelFilterPhS_i)
        /*006c*/ 	.short	0x0380
        /*006e*/ 	.short	0x0014


	//----- nvinfo : EIATTR_SW_WAR
	.align		4
.L_25:
        /*0070*/ 	.byte	0x04, 0x36
        /*0072*/ 	.short	(.L_27 - .L_26)
.L_26:
        /*0074*/ 	.word	0x00000008
.L_27:


//--------------------- .nv.info._Z24REDfilterGPU_UncoalescedPhS_i --------------------------
	.section	.nv.info._Z24REDfilterGPU_UncoalescedPhS_i,"",@"SHT_CUDA_INFO"
	.sectionflags	@""
	.align	4


	//----- nvinfo : EIATTR_CUDA_API_VERSION
	.align		4
        /*0000*/ 	.byte	0x04, 0x37
        /*0002*/ 	.short	(.L_29 - .L_28)
.L_28:
        /*0004*/ 	.word	0x00000082


	//----- nvinfo : EIATTR_KPARAM_INFO
	.align		4
.L_29:
        /*0008*/ 	.byte	0x04, 0x17
        /*000a*/ 	.short	(.L_31 - .L_30)
.L_30:
        /*000c*/ 	.word	0x00000000
        /*0010*/ 	.short	0x0002
        /*0012*/ 	.short	0x0010
        /*0014*/ 	.byte	0x00, 0xf0, 0x11, 0x00


	//----- nvinfo : EIATTR_KPARAM_INFO
	.align		4
.L_31:
        /*0018*/ 	.byte	0x04, 0x17
        /*001a*/ 	.short	(.L_33 - .L_32)
.L_32:
        /*001c*/ 	.word	0x00000000
        /*0020*/ 	.short	0x0001
        /*0022*/ 	.short	0x0008
        /*0024*/ 	.byte	0x00, 0xf5, 0x21, 0x00


	//----- nvinfo : EIATTR_KPARAM_INFO
	.align		4
.L_33:
        /*0028*/ 	.byte	0x04, 0x17
        /*002a*/ 	.short	(.L_35 - .L_34)
.L_34:
        /*002c*/ 	.word	0x00000000
        /*0030*/ 	.short	0x0000
        /*0032*/ 	.short	0x0000
        /*0034*/ 	.byte	0x00, 0xf5, 0x21, 0x00


	//----- nvinfo : EIATTR_SPARSE_MMA_MASK
	.align		4
.L_35:
        /*0038*/ 	.byte	0x03, 0x50
        /*003a*/ 	.short	0x0000


	//----- nvinfo : EIATTR_MAXREG_COUNT
	.align		4
        /*003c*/ 	.byte	0x03, 0x1b
        /*003e*/ 	.short	0x00ff


	//----- nvinfo : EIATTR_MERCURY_ISA_VERSION
	.align		4
        /*0040*/ 	.byte	0x03, 0x5f
        /*0042*/ 	.short	0x0101


	//----- nvinfo : EIATTR_VRC_CTA_INIT_COUNT
	.align		4
        /*0044*/ 	.byte	0x02, 0x4a
	.zero		1
	.zero		1


	//----- nvinfo : EIATTR_EXIT_INSTR_OFFSETS
	.align		4
        /*0048*/ 	.byte	0x04, 0x1c
        /*004a*/ 	.short	(.L_37 - .L_36)


	//   ....[0]....
.L_36:
        /*004c*/ 	.word	0x00000070


	//   ....[1]....
        /*0050*/ 	.word	0x000001e0


	//----- nvinfo : EIATTR_CRS_STACK_SIZE
	.align		4
.L_37:
        /*0054*/ 	.byte	0x04, 0x1e
        /*0056*/ 	.short	(.L_39 - .L_38)
.L_38:
        /*0058*/ 	.word	0x00000000


	//----- nvinfo : EIATTR_CBANK_PARAM_SIZE
	.align		4
.L_39:
        /*005c*/ 	.byte	0x03, 0x19
        /*005e*/ 	.short	0x0014


	//----- nvinfo : EIATTR_PARAM_CBANK
	.align		4
        /*0060*/ 	.byte	0x04, 0x0a
        /*0062*/ 	.short	(.L_41 - .L_40)
	.align		4
.L_40:
        /*0064*/ 	.word	index@(.nv.constant0._Z24REDfilterGPU_UncoalescedPhS_i)
        /*0068*/ 	.short	0x0380
        /*006a*/ 	.short	0x0014


	//----- nvinfo : EIATTR_SW_WAR
	.align		4
.L_41:
        /*006c*/ 	.byte	0x04, 0x36
        /*006e*/ 	.short	(.L_43 - .L_42)
.L_42:
        /*0070*/ 	.word	0x00000008
.L_43:


//--------------------- .nv.callgraph             --------------------------
	.section	.nv.callgraph,"",@"SHT_CUDA_CALLGRAPH"
	.align	4
	.sectionentsize	8
	.align		4
        /*0000*/ 	.word	0x00000000
	.align		4
        /*0004*/ 	.word	0xffffffff
	.align		4
        /*0008*/ 	.word	0x00000000
	.align		4
        /*000c*/ 	.word	0xfffffffe
	.align		4
        /*0010*/ 	.word	0x00000000
	.align		4
        /*0014*/ 	.word	0xfffffffd
	.align		4
        /*0018*/ 	.word	0x00000000
	.align		4
        /*001c*/ 	.word	0xfffffffc


//--------------------- .text._Z16redChannelFilterPhS_i --------------------------
	.section	.text._Z16redChannelFilterPhS_i,"ax",@progbits
	.align	128
        .global         _Z16redChannelFilterPhS_i
        .type           _Z16redChannelFilterPhS_i,@function
        .size           _Z16redChannelFilterPhS_i,(.L_x_9 - _Z16redChannelFilterPhS_i)
        .other          _Z16redChannelFilterPhS_i,@"STO_CUDA_ENTRY STV_DEFAULT"
_Z16redChannelFilterPhS_i:
.text._Z16redChannelFilterPhS_i:
[----:B------:R-:W-:Y:S01]  /*0000*/  LDC R1, c[0x0][0x37c] ;  /* 0x0000df00ff017b82 */ /* 0x000fe20000000800 */
[----:B------:R-:W0:Y:S07]  /*0010*/  S2R R3, SR_TID.X ;  /* 0x0000000000037919 */ /* 0x000e2e0000002100 */
[----:B------:R-:W0:Y:S01]  /*0020*/  S2UR UR6, SR_CTAID.X ;  /* 0x00000000000679c3 */ /* 0x000e220000002500 */
[----:B------:R-:W1:Y:S07]  /*0030*/  LDCU UR4, c[0x0][0x390] ;  /* 0x00007200ff0477ac */ /* 0x000e6e0008000800 */
[----:B------:R-:W0:Y:S01]  /*0040*/  LDC R0, c[0x0][0x360] ;  /* 0x0000d800ff007b82 */ /* 0x000e220000000800 */
[----:B------:R-:W2:Y:S01]  /*0050*/  LDCU UR7, c[0x0][0x370] ;  /* 0x00006e00ff0777ac */ /* 0x000ea20008000800 */
[----:B-1----:R-:W-:-:S04]  /*0060*/  UIMAD.WIDE UR4, UR4, 0x55555556, URZ ;  /* 0x55555556040478a5 */ /* 0x002fc8000f8e02ff */
[----:B------:R-:W-:Y:S01]  /*0070*/  ULEA.HI UR5, UR5, UR5, URZ, 0x1 ;  /* 0x0000000505057291 */ /* 0x000fe2000f8f08ff */
[C---:B0-----:R-:W-:Y:S02]  /*0080*/  IMAD R3, R0.reuse, UR6, R3 ;  /* 0x0000000600037c24 */ /* 0x041fe4000f8e0203 */
[----:B--2---:R-:W-:-:S03]  /*0090*/  IMAD R0, R0, UR7, RZ ;  /* 0x0000000700007c24 */ /* 0x004fc6000f8e02ff */
[----:B------:R-:W-:-:S13]  /*00a0*/  ISETP.GE.AND P0, PT, R3, UR5, PT ;  /* 0x0000000503007c0c */ /* 0x000fda000bf06270 */
[----:B------:R-:W-:Y:S05]  /*00b0*/  @P0 EXIT ;  /* 0x000000000000094d */ /* 0x000fea0003800000 */
[----:B------:R-:W0:Y:S01]  /*00c0*/  I2F.U32.RP R8, R0 ;  /* 0x0000000000087306 */ /* 0x000e220000209000 */
[C---:B------:R-:W-:Y:S01]  /*00d0*/  IMAD.IADD R2, R0.reuse, 0x1, R3 ;  /* 0x0000000100027824 */ /* 0x040fe200078e0203 */
[----:B------:R-:W-:Y:S01]  /*00e0*/  ISETP.NE.U32.AND P2, PT, R0, RZ, PT ;  /* 0x000000ff0000720c */ /* 0x000fe20003f45070 */
[----:B------:R-:W-:Y:S01]  /*00f0*/  IMAD.MOV R9, RZ, RZ, -R0 ;  /* 0x000000ffff097224 */ /* 0x000fe200078e0a00 */
[----:B------:R-:W1:Y:S01]  /*0100*/  LDCU.64 UR6, c[0x0][0x358] ;  /* 0x00006b00ff0677ac */ /* 0x000e620008000a00 */
[----:B------:R-:W-:Y:S01]  /*0110*/  BSSY.RECONVERGENT B0, `(.L_x_0) ;  /* 0x0000029000007945 */ /* 0x000fe20003800200 */
[C---:B------:R-:W-:Y:S02]  /*0120*/  ISETP.GE.AND P0, PT, R2.reuse, UR5, PT ;  /* 0x0000000502007c0c */ /* 0x040fe4000bf06270 */
[----:B------:R-:W-:Y:S01]  /*0130*/  VIMNMX R7, PT, PT, R2, UR5, !PT ;  /* 0x0000000502077c48 */ /* 0x000fe2000ffe0100 */
[----:B------:R-:W2:Y:S01]  /*0140*/  LDCU.128 UR8, c[0x0][0x380] ;  /* 0x00007000ff0877ac */ /* 0x000ea20008000c00 */
[----:B------:R-:W-:-:S04]  /*0150*/  SEL R6, RZ, 0x1, P0 ;  /* 0x00000001ff067807 */ /* 0x000fc80000000000 */
[----:B------:R-:W-:Y:S01]  /*0160*/  IADD3 R7, PT, PT, R7, -R2, -R6 ;  /* 0x8000000207077210 */ /* 0x000fe20007ffe806 */
[----:B0-----:R-:W0:Y:S02]  /*0170*/  MUFU.RCP R8, R8 ;  /* 0x0000000800087308 */ /* 0x001e240000001000 */
[----:B0-----:R-:W-:-:S06]  /*0180*/  VIADD R4, R8, 0xffffffe ;  /* 0x0ffffffe08047836 */ /* 0x001fcc0000000000 */
[----:B------:R0:W3:Y:S02]  /*0190*/  F2I.FTZ.U32.TRUNC.NTZ R5, R4 ;  /* 0x0000000400057305 */ /* 0x0000e4000021f000 */
[----:B0-----:R-:W-:Y:S02]  /*01a0*/  IMAD.MOV.U32 R4, RZ, RZ, RZ ;  /* 0x000000ffff047224 */ /* 0x001fe400078e00ff */
[----:B---3--:R-:W-:-:S04]  /*01b0*/  IMAD R9, R9, R5, RZ ;  /* 0x0000000509097224 */ /* 0x008fc800078e02ff */
[----:B------:R-:W-:-:S06]  /*01c0*/  IMAD.HI.U32 R8, R5, R9, R4 ;  /* 0x0000000905087227 */ /* 0x000fcc00078e0004 */
[----:B------:R-:W-:-:S04]  /*01d0*/  IMAD.HI.U32 R5, R8, R7, RZ ;  /* 0x0000000708057227 */ /* 0x000fc800078e00ff */
[----:B------:R-:W-:-:S04]  /*01e0*/  IMAD.MOV R2, RZ, RZ, -R5 ;  /* 0x000000ffff027224 */ /* 0x000fc800078e0a05 */
[----:B------:R-:W-:-:S05]  /*01f0*/  IMAD R7, R0, R2, R7 ;  /* 0x0000000200077224 */ /* 0x000fca00078e0207 */
[----:B------:R-:W-:-:S13]  /*0200*/  ISETP.GE.U32.AND P0, PT, R7, R0, PT ;  /* 0x000000000700720c */ /* 0x000fda0003f06070 */
[----:B------:R-:W-:Y:S02]  /*0210*/  @P0 IMAD.IADD R7, R7, 0x1, -R0 ;  /* 0x0000000107070824 */ /* 0x000fe400078e0a00 */
[----:B------:R-:W-:-:S03]  /*0220*/  @P0 VIADD R5, R5, 0x1 ;  /* 0x0000000105050836 */ /* 0x000fc60000000000 */
[----:B------:R-:W-:-:S13]  /*0230*/  ISETP.GE.U32.AND P1, PT, R7, R0, PT ;  /* 0x000000000700720c */ /* 0x000fda0003f26070 */
[----:B------:R-:W-:Y:S01]  /*0240*/  @P1 VIADD R5, R5, 0x1 ;  /* 0x0000000105051836 */ /* 0x000fe20000000000 */
[----:B------:R-:W-:-:S05]  /*0250*/  @!P2 LOP3.LUT R5, RZ, R0, RZ, 0x33, !PT ;  /* 0x00000000ff05a212 */ /* 0x000fca00078e33ff */
[----:B------:R-:W-:-:S05]  /*0260*/  IMAD.IADD R2, R6, 0x1, R5 ;  /* 0x0000000106027824 */ /* 0x000fca00078e0205 */
[C---:B------:R-:W-:Y:S02]  /*0270*/  LOP3.LUT R4, R2.reuse, 0x3, RZ, 0xc0, !PT ;  /* 0x0000000302047812 */ /* 0x040fe400078ec0ff */
[----:B------:R-:W-:Y:S02]  /*0280*/  ISETP.GE.U32.AND P0, PT, R2, 0x3, PT ;  /* 0x000000030200780c */ /* 0x000fe40003f06070 */
[----:B------:R-:W-:-:S13]  /*0290*/  ISETP.NE.AND P1, PT, R4, 0x3, PT ;  /* 0x000000030400780c */ /* 0x000fda0003f25270 */
[----:B-12---:R-:W-:Y:S05]  /*02a0*/  @!P1 BRA `(.L_x_1) ;  /* 0x00000000003c9947 */ /* 0x006fea0003800000 */
[----:B------:R-:W-:-:S05]  /*02b0*/  VIADD R2, R2, 0x1 ;  /* 0x0000000102027836 */ /* 0x000fca0000000000 */
[----:B------:R-:W-:-:S05]  /*02c0*/  LOP3.LUT R2, R2, 0x3, RZ, 0xc0, !PT ;  /* 0x0000000302027812 */ /* 0x000fca00078ec0ff */
[----:B------:R-:W-:-:S07]  /*02d0*/  IMAD.MOV R2, RZ, RZ, -R2 ;  /* 0x000000ffff027224 */ /* 0x000fce00078e0a02 */
.L_x_2:
[----:B0-----:R-:W-:Y:S02]  /*02e0*/  SHF.R.S32.HI R7, RZ, 0x1f, R3 ;  /* 0x0000001fff077819 */ /* 0x001fe40000011403 */
[----:B------:R-:W-:-:S04]  /*02f0*/  IADD3 R4, P1, PT, R3, UR8, RZ ;  /* 0x0000000803047c10 */ /* 0x000fc8000ff3e0ff */
[----:B------:R-:W-:-:S05]  /*0300*/  IADD3.X R5, PT, PT, R7, UR9, RZ, P1, !PT ;  /* 0x0000000907057c10 */ /* 0x000fca0008ffe4ff */
[----:B------:R-:W2:Y:S01]  /*0310*/  LDG.E.U8 R4, desc[UR6][R4.64] ;  /* 0x0000000604047981 */ /* 0x000ea2000c1e1100 */
[----:B------:R-:W-:Y:S01]  /*0320*/  IADD3 R6, P1, PT, R3, UR10, RZ ;  /* 0x0000000a03067c10 */ /* 0x000fe2000ff3e0ff */
[----:B------:R-:W-:Y:S02]  /*0330*/  VIADD R2, R2, 0x1 ;  /* 0x0000000102027836 */ /* 0x000fe40000000000 */
[----:B------:R-:W-:Y:S01]  /*0340*/  IMAD.IADD R3, R0, 0x1, R3 ;  /* 0x0000000100037824 */ /* 0x000fe200078e0203 */
[----:B------:R-:W-:Y:S02]  /*0350*/  IADD3.X R7, PT, PT, R7, UR11, RZ, P1, !PT ;  /* 0x0000000b07077c10 */ /* 0x000fe40008ffe4ff */
[----:B------:R-:W-:Y:S02]  /*0360*/  ISETP.NE.AND P1, PT, R2, RZ, PT ;  /* 0x000000ff0200720c */ /* 0x000fe40003f25270 */
[----:B--2---:R-:W-:-:S05]  /*0370*/  LOP3.LUT R9, RZ, R4, RZ, 0x33, !PT ;  /* 0x00000004ff097212 */ /* 0x004fca00078e33ff */
[----:B------:R0:W-:Y:S06]  /*0380*/  STG.E.U8 desc[UR6][R6.64], R9 ;  /* 0x0000000906007986 */ /* 0x0001ec000c101106 */
[----:B------:R-:W-:Y:S05]  /*0390*/  @P1 BRA `(.L_x_2) ;  /* 0xfffffffc00d01947 */ /* 0x000fea000383ffff */
.L_x_1:
[----:B------:R-:W-:Y:S05]  /*03a0*/  BSYNC.RECONVERGENT B0 ;  /* 0x0000000000007941 */ /* 0x000fea0003800200 */
.L_x_0:
[----:B------:R-:W-:Y:S05]  /*03b0*/  @!P0 EXIT ;  /* 0x000000000000894d */ /* 0x000fea0003800000 */
[----:B------:R-:W-:Y:S01]  /*03c0*/  SHF.R.S32.HI R21, RZ, 0x1f, R0 ;  /* 0x0000001fff157819 */ /* 0x000fe20000011400 */
[----:B------:R-:W1:Y:S06]  /*03d0*/  LDCU.128 UR8, c[0x0][0x380] ;  /* 0x00007000ff0877ac */ /* 0x000e6c0008000c00 */
.L_x_3:
[----:B--2---:R-:W-:Y:S02]  /*03e0*/  SHF.R.S32.HI R5, RZ, 0x1f, R3 ;  /* 0x0000001fff057819 */ /* 0x004fe40000011403 */
[----:B-1----:R-:W-:-:S04]  /*03f0*/  IADD3 R10, P0, PT, R3, UR8, RZ ;  /* 0x00000008030a7c10 */ /* 0x002fc8000ff1e0ff */
[----:B------:R-:W-:-:S05]  /*0400*/  IADD3.X R11, PT, PT, R5, UR9, RZ, P0, !PT ;  /* 0x00000009050b7c10 */ /* 0x000fca00087fe4ff */
[----:B------:R-:W2:Y:S01]  /*0410*/  LDG.E.U8 R2, desc[UR6][R10.64] ;  /* 0x000000060a027981 */ /* 0x000ea2000c1e1100 */
[----:B------:R-:W-:Y:S02]  /*0420*/  IADD3 R14, P1, PT, R3, UR10, RZ ;  /* 0x0000000a030e7c10 */ /* 0x000fe4000ff3e0ff */
[----:B------:R-:W-:Y:S02]  /*0430*/  IADD3 R4, P0, PT, R0, R10, RZ ;  /* 0x0000000a00047210 */ /* 0x000fe40007f1e0ff */
[----:B------:R-:W-:-:S03]  /*0440*/  IADD3.X R15, PT, PT, R5, UR11, RZ, P1, !PT ;  /* 0x0000000b050f7c10 */ /* 0x000fc60008ffe4ff */
[----:B------:R-:W-:Y:S01]  /*0450*/  IMAD.X R5, R21, 0x1, R11, P0 ;  /* 0x0000000115057824 */ /* 0x000fe200000e060b */
[----:B--2---:R-:W-:-:S05]  /*0460*/  LOP3.LUT R17, RZ, R2, RZ, 0x33, !PT ;  /* 0x00000002ff117212 */ /* 0x004fca00078e33ff */
[----:B------:R1:W-:Y:S04]  /*0470*/  STG.E.U8 desc[UR6][R14.64], R17 ;  /* 0x000000110e007986 */ /* 0x0003e8000c101106 */
[----:B------:R-:W2:Y:S01]  /*0480*/  LDG.E.U8 R2, desc[UR6][R4.64] ;  /* 0x0000000604027981 */ /* 0x000ea2000c1e1100 */
[C---:B0-----:R-:W-:Y:S02]  /*0490*/  IADD3 R6, P0, PT, R0.reuse, R14, RZ ;  /* 0x0000000e00067210 */ /* 0x041fe40007f1e0ff */
[----:B------:R-:W-:-:S03]  /*04a0*/  IADD3 R8, P1, PT, R0, R4, RZ ;  /* 0x0000000400087210 */ /* 0x000fc60007f3e0ff */
[C---:B------:R-:W-:Y:S02]  /*04b0*/  IMAD.X R7, R21.reuse, 0x1, R15, P0 ;  /* 0x0000000115077824 */ /* 0x040fe400000e060f */
[----:B------:R-:W-:Y:S01]  /*04c0*/  IMAD.X R9, R21, 0x1, R5, P1 ;  /* 0x0000000115097824 */ /* 0x000fe200008e0605 */
[----:B--2---:R-:W-:-:S05]  /*04d0*/  LOP3.LUT R19, RZ, R2, RZ, 0x33, !PT ;  /* 0x00000002ff137212 */ /* 0x004fca00078e33ff */
[----:B------:R0:W-:Y:S04]  /*04e0*/  STG.E.U8 desc[UR6][R6.64], R19 ;  /* 0x0000001306007986 */ /* 0x0001e8000c101106 */
[----:B------:R-:W1:Y:S01]  /*04f0*/  LDG.E.U8 R2, desc[UR6][R8.64] ;  /* 0x0000000608027981 */ /* 0x000e62000c1e1100 */
[C---:B------:R-:W-:Y:S02]  /*0500*/  IADD3 R10, P0, PT, R0.reuse, R6, RZ ;  /* 0x00000006000a7210 */ /* 0x040fe40007f1e0ff */
[----:B------:R-:W-:-:S03]  /*0510*/  IADD3 R12, P1, PT, R0, R8, RZ ;  /* 0x00000008000c7210 */ /* 0x000fc60007f3e0ff */
[C---:B------:R-:W-:Y:S02]  /*0520*/  IMAD.X R11, R21.reuse, 0x1, R7, P0 ;  /* 0x00000001150b7824 */ /* 0x040fe400000e0607 */
[----:B------:R-:W-:Y:S01]  /*0530*/  IMAD.X R13, R21, 0x1, R9, P1 ;  /* 0x00000001150d7824 */ /* 0x000fe200008e0609 */
[----:B-1----:R-:W-:-:S05]  /*0540*/  LOP3.LUT R15, RZ, R2, RZ, 0x33, !PT ;  /* 0x00000002ff0f7212 */ /* 0x002fca00078e33ff */
[----:B------:R2:W-:Y:S04]  /*0550*/  STG.E.U8 desc[UR6][R10.64], R15 ;  /* 0x0000000f0a007986 */ /* 0x0005e8000c101106 */
[----:B------:R-:W0:Y:S01]  /*0560*/  LDG.E.U8 R12, desc[UR6][R12.64] ;  /* 0x000000060c0c7981 */ /* 0x000e22000c1e1100 */
[C---:B------:R-:W-:Y:S01]  /*0570*/  IADD3 R4, P0, PT, R0.reuse, R10, RZ ;  /* 0x0000000a00047210 */ /* 0x040fe20007f1e0ff */
[----:B------:R-:W-:-:S04]  /*0580*/  IMAD R3, R0, 0x4, R3 ;  /* 0x0000000400037824 */ /* 0x000fc800078e0203 */
[----:B------:R-:W-:Y:S01]  /*0590*/  IMAD.X R5, R21, 0x1, R11, P0 ;  /* 0x0000000115057824 */ /* 0x000fe200000e060b */
[----:B------:R-:W-:Y:S02]  /*05a0*/  ISETP.GE.AND P0, PT, R3, UR5, PT ;  /* 0x0000000503007c0c */ /* 0x000fe4000bf06270 */
[----:B0-----:R-:W-:-:S05]  /*05b0*/  LOP3.LUT R7, RZ, R12, RZ, 0x33, !PT ;  /* 0x0000000cff077212 */ /* 0x001fca00078e33ff */
[----:B------:R2:W-:Y:S06]  /*05c0*/  STG.E.U8 desc[UR6][R4.64], R7 ;  /* 0x0000000704007986 */ /* 0x0005ec000c101106 */
[----:B------:R-:W-:Y:S05]  /*05d0*/  @!P0 BRA `(.L_x_3) ;  /* 0xfffffffc00808947 */ /* 0x000fea000383ffff */
[----:B------:R-:W-:Y:S05]  /*05e0*/  EXIT ;  /* 0x000000000000794d */ /* 0x000fea0003800000 */
.L_x_4:
[----:B------:R-:W-:-:S00]  /*05f0*/  BRA `(.L_x_4) ;  /* 0xfffffffc00fc7947 */ /* 0x000fc0000383ffff */
[----:B------:R-:W-:-:S00]  /*0600*/  NOP ;  /* 0x0000000000007918 */ /* 0x000fc00000000000 */
[----:B------:R-:W-:-:S00]  /*0610*/  NOP ;  /* 0x0000000000007918 */ /* 0x000fc00000000000 */
[----:B------:R-:W-:-:S00]  /*0620*/  NOP ;  /* 0x0000000000007918 */ /* 0x000fc00000000000 */
[----:B------:R-:W-:-:S00]  /*0630*/  NOP ;  /* 0x0000000000007918 */ /* 0x000fc00000000000 */
[----:B------:R-:W-:-:S00]  /*0640*/  NOP ;  /* 0x0000000000007918 */ /* 0x000fc00000000000 */
[----:B------:R-:W-:-:S00]  /*0650*/  NOP ;  /* 0x0000000000007918 */ /* 0x000fc00000000000 */
[----:B------:R-:W-:-:S00]  /*0660*/  NOP ;  /* 0x0000000000007918 */ /* 0x000fc00000000000 */
[----:B------:R-:W-:-:S00]  /*0670*/  NOP ;  /* 0x0000000000007918 */ /* 0x000fc00000000000 */
.L_x_9:


//--------------------- .text._Z24REDfilterGPU_UncoalescedPhS_i --------------------------
	.section	.text._Z24REDfilterGPU_UncoalescedPhS_i,"ax",@progbits
	.align	128
        .global         _Z24REDfilterGPU_UncoalescedPhS_i
        .type           _Z24REDfilterGPU_UncoalescedPhS_i,@function
        .size           _Z24REDfilterGPU_UncoalescedPhS_i,(.L_x_10 - _Z24REDfilterGPU_UncoalescedPhS_i)
        .other          _Z24REDfilterGPU_UncoalescedPhS_i,@"STO_CUDA_ENTRY STV_DEFAULT"
_Z24REDfilterGPU_UncoalescedPhS_i:
.text._Z24REDfilterGPU_UncoalescedPhS_i:
[----:B------:R-:W-:Y:S01]  /*0000*/  LDC R1, c[0x0][0x37c] ;  /* 0x0000df00ff017b82 */ /* 0x000fe20000000800 */
[----:B------:R-:W0:Y:S07]  /*0010*/  S2R R0, SR_TID.X ;  /* 0x0000000000007919 */ /* 0x000e2e0000002100 */
[----:B------:R-:W0:Y:S01]  /*0020*/  S2UR UR4, SR_CTAID.X ;  /* 0x00000000000479c3 */ /* 0x000e220000002500 */
[----:B------:R-:W1:Y:S07]  /*0030*/  LDCU UR5, c[0x0][0x390] ;  /* 0x00007200ff0577ac */ /* 0x000e6e0008000800 */
[----:B------:R-:W0:Y:S02]  /*0040*/  LDC R7, c[0x0][0x360] ;  /* 0x0000d800ff077b82 */ /* 0x000e240000000800 */
[----:B0-----:R-:W-:-:S05]  /*0050*/  IMAD R0, R7, UR4, R0 ;  /* 0x0000000407007c24 */ /* 0x001fca000f8e0200 */
[----:B-1----:R-:W-:-:S13]  /*0060*/  ISETP.GE.AND P0, PT, R0, UR5, PT ;  /* 0x0000000500007c0c */ /* 0x002fda000bf06270 */
[----:B------:R-:W-:Y:S05]  /*0070*/  @P0 EXIT ;  /* 0x000000000000094d */ /* 0x000fea0003800000 */
[----:B------:R-:W0:Y:S01]  /*0080*/  LDCU UR4, c[0x0][0x370] ;  /* 0x00006e00ff0477ac */ /* 0x000e220008000800 */
[----:B------:R-:W-:Y:S01]  /*0090*/  IMAD.MOV.U32 R11, RZ, RZ, -0x55555555 ;  /* 0xaaaaaaabff0b7424 */ /* 0x000fe200078e00ff */
[----:B------:R-:W1:Y:S01]  /*00a0*/  LDCU.64 UR6, c[0x0][0x358] ;  /* 0x00006b00ff0677ac */ /* 0x000e620008000a00 */
[----:B------:R-:W2:Y:S01]  /*00b0*/  LDCU UR5, c[0x0][0x390] ;  /* 0x00007200ff0577ac */ /* 0x000ea20008000800 */
[----:B------:R-:W3:Y:S01]  /*00c0*/  LDCU.128 UR8, c[0x0][0x380] ;  /* 0x00007000ff0877ac */ /* 0x000ee20008000c00 */
[----:B0-----:R-:W-:-:S07]  /*00d0*/  IMAD R7, R7, UR4, RZ ;  /* 0x0000000407077c24 */ /* 0x001fce000f8e02ff */
.L_x_7:
[----:B------:R-:W-:Y:S01]  /*00e0*/  IMAD R2, R0, R11, 0x2aaaaaaa ;  /* 0x2aaaaaaa00027424 */ /* 0x000fe200078e020b */
[----:B------:R-:W-:Y:S04]  /*00f0*/  BSSY.RECONVERGENT B0, `(.L_x_5) ;  /* 0x000000b000007945 */ /* 0x000fe80003800200 */
[----:B------:R-:W-:-:S13]  /*0100*/  ISETP.GT.U32.AND P0, PT, R2, 0x55555554, PT ;  /* 0x555555540200780c */ /* 0x000fda0003f04070 */
[----:B0-----:R-:W-:Y:S05]  /*0110*/  @P0 BRA `(.L_x_6) ;  /* 0x0000000000200947 */ /* 0x001fea0003800000 */
[----:B------:R-:W-:Y:S02]  /*0120*/  SHF.R.S32.HI R5, RZ, 0x1f, R0 ;  /* 0x0000001fff057819 */ /* 0x000fe40000011400 */
[----:B---3--:R-:W-:-:S04]  /*0130*/  IADD3 R2, P0, PT, R0, UR8, RZ ;  /* 0x0000000800027c10 */ /* 0x008fc8000ff1e0ff */
[----:B------:R-:W-:-:S05]  /*0140*/  IADD3.X R3, PT, PT, R5, UR9, RZ, P0, !PT ;  /* 0x0000000905037c10 */ /* 0x000fca00087fe4ff */
[----:B-1----:R-:W3:Y:S01]  /*0150*/  LDG.E.U8 R2, desc[UR6][R2.64] ;  /* 0x0000000602027981 */ /* 0x002ee2000c1e1100 */
[----:B------:R-:W-:-:S04]  /*0160*/  IADD3 R4, P0, PT, R0, UR10, RZ ;  /* 0x0000000a00047c10 */ /* 0x000fc8000ff1e0ff */
[----:B------:R-:W-:Y:S02]  /*0170*/  IADD3.X R5, PT, PT, R5, UR11, RZ, P0, !PT ;  /* 0x0000000b05057c10 */ /* 0x000fe400087fe4ff */
[----:B---3--:R-:W-:-:S05]  /*0180*/  LOP3.LUT R9, RZ, R2, RZ, 0x33, !PT ;  /* 0x00000002ff097212 */ /* 0x008fca00078e33ff */
[----:B------:R0:W-:Y:S02]  /*0190*/  STG.E.U8 desc[UR6][R4.64], R9 ;  /* 0x0000000904007986 */ /* 0x0001e4000c101106 */
.L_x_6:
[----:B-123--:R-:W-:Y:S05]  /*01a0*/  BSYNC.RECONVERGENT B0 ;  /* 0x0000000000007941 */ /* 0x00efea0003800200 */
.L_x_5:
[----:B------:R-:W-:-:S05]  /*01b0*/  IMAD.IADD R0, R7, 0x1, R0 ;  /* 0x0000000107007824 */ /* 0x000fca00078e0200 */
[----:B------:R-:W-:-:S13]  /*01c0*/  ISETP.GE.AND P0, PT, R0, UR5, PT ;  /* 0x0000000500007c0c */ /* 0x000fda000bf06270 */
[----:B------:R-:W-:Y:S05]  /*01d0*/  @!P0 BRA `(.L_x_7) ;  /* 0xfffffffc00c08947 */ /* 0x000fea000383ffff */
[----:B------:R-:W-:Y:S05]  /*01e0*/  EXIT ;  /* 0x000000000000794d */ /* 0x000fea0003800000 */
.L_x_8:
        /* <DEDUP_REMOVED lines=9> */
.L_x_10:


//--------------------- .nv.shared.reserved.0     --------------------------
	.section	.nv.shared.reserved.0,"aw",@nobits
	.weak		__nv_reservedSMEM_offset_0_alias
	.size		__nv_reservedSMEM_offset_0_alias, 0, 64
	.other		__nv_reservedSMEM_offset_0_alias,@"STO_CUDA_RESERVED_SHARED STV_DEFAULT"
__nv_reservedSMEM_offset_0_alias:
	.zero		0
	.zero		64


//--------------------- .nv.constant0._Z16redChannelFilterPhS_i --------------------------
	.section	.nv.constant0._Z16redChannelFilterPhS_i,"a",@progbits
	.sectionflags	@""
	.align	4
.nv.constant0._Z16redChannelFilterPhS_i:
	.zero		916


//--------------------- .nv.constant0._Z24REDfilterGPU_UncoalescedPhS_i --------------------------
	.section	.nv.constant0._Z24REDfilterGPU_UncoalescedPhS_i,"a",@progbits
	.sectionflags	@""
	.align	4
.nv.constant0._Z24REDfilterGPU_UncoalescedPhS_i:
	.zero		916


//--------------------- SYMBOLS --------------------------

	.type		.nv.reservedSmem.offset0,@object
	.size		.nv.reservedSmem.offset0,0x4
